//
// Generated by NVIDIA NVVM Compiler
//
// Compiler Build ID: CL-36424714
// Cuda compilation tools, release 13.0, V13.0.88
// Based on NVVM 20.0.0
//

.version 9.0
.target sm_100
.address_size 64

	// .globl	_Z11sample_initPfim
.global .align 4 .b8 precalc_xorwow_matrix[102400];
.global .align 4 .b8 precalc_xorwow_offset_matrix[102400];
.global .align 4 .b8 mrg32k3aM1[2304];
.global .align 4 .b8 mrg32k3aM2[2304];
.global .align 4 .b8 mrg32k3aM1SubSeq[2016];
.global .align 4 .b8 mrg32k3aM2SubSeq[2016];
.global .align 4 .b8 mrg32k3aM1Seq[2304];
.global .align 4 .b8 mrg32k3aM2Seq[2304];
.const .align 8 .b8 __cr_lgamma_table[72];

.visible .entry _Z11sample_initPfim(
	.param .u64 .ptr .align 1 _Z11sample_initPfim_param_0,
	.param .u32 _Z11sample_initPfim_param_1,
	.param .u64 _Z11sample_initPfim_param_2
)
{
	.reg .pred 	%p<2>;
	.reg .b32 	%r<23>;
	.reg .b32 	%f<4>;
	.reg .b64 	%rd<8>;

	ld.param.u64 	%rd1, [_Z11sample_initPfim_param_0];
	ld.param.u32 	%r2, [_Z11sample_initPfim_param_1];
	ld.param.u64 	%rd2, [_Z11sample_initPfim_param_2];
	mov.u32 	%r3, %ctaid.x;
	mov.u32 	%r4, %ntid.x;
	mov.u32 	%r5, %tid.x;
	mad.lo.s32 	%r1, %r3, %r4, %r5;
	setp.ge.s32 	%p1, %r1, %r2;
	@%p1 bra 	$L__BB0_2;
	cvta.to.global.u64 	%rd3, %rd1;
	cvt.s64.s32 	%rd4, %r1;
	add.s64 	%rd5, %rd2, %rd4;
	cvt.u32.u64 	%r6, %rd5;
	xor.b32  	%r7, %r6, -1429050551;
	mul.lo.s32 	%r8, %r7, 1099087573;
	{ .reg .b32 tmp; mov.b64 {tmp, %r9}, %rd5; }
	xor.b32  	%r10, %r9, -136515619;
	add.s32 	%r11, %r8, 123456789;
	add.s32 	%r12, %r8, 5783321;
	shr.u32 	%r13, %r11, 2;
	xor.b32  	%r14, %r13, %r11;
	shl.b32 	%r15, %r12, 4;
	shl.b32 	%r16, %r14, 1;
	xor.b32  	%r17, %r15, %r16;
	xor.b32  	%r18, %r17, %r12;
	xor.b32  	%r19, %r18, %r14;
	mad.lo.s32 	%r20, %r10, -1703105765, %r8;
	add.s32 	%r21, %r20, %r19;
	add.s32 	%r22, %r21, 6977678;
	cvt.rn.f32.u32 	%f1, %r22;
	fma.rn.f32 	%f2, %f1, 0f2F800000, 0f2F000000;
	mul.f32 	%f3, %f2, 0f41200000;
	mul.wide.s32 	%rd6, %r1, 4;
	add.s64 	%rd7, %rd3, %rd6;
	st.global.f32 	[%rd7], %f3;
$L__BB0_2:
	ret;

}
	// .globl	_Z11matrix_multPfiS_iS_i
.visible .entry _Z11matrix_multPfiS_iS_i(
	.param .u64 .ptr .align 1 _Z11matrix_multPfiS_iS_i_param_0,
	.param .u32 _Z11matrix_multPfiS_iS_i_param_1,
	.param .u64 .ptr .align 1 _Z11matrix_multPfiS_iS_i_param_2,
	.param .u32 _Z11matrix_multPfiS_iS_i_param_3,
	.param .u64 .ptr .align 1 _Z11matrix_multPfiS_iS_i_param_4,
	.param .u32 _Z11matrix_multPfiS_iS_i_param_5
)
{
	.reg .pred 	%p<13>;
	.reg .b32 	%r<41>;
	.reg .b32 	%f<68>;
	.reg .b64 	%rd<53>;

	ld.param.u64 	%rd7, [_Z11matrix_multPfiS_iS_i_param_0];
	ld.param.u32 	%r18, [_Z11matrix_multPfiS_iS_i_param_1];
	ld.param.u64 	%rd8, [_Z11matrix_multPfiS_iS_i_param_2];
	ld.param.u32 	%r19, [_Z11matrix_multPfiS_iS_i_param_3];
	ld.param.u64 	%rd6, [_Z11matrix_multPfiS_iS_i_param_4];
	ld.param.u32 	%r20, [_Z11matrix_multPfiS_iS_i_param_5];
	cvta.to.global.u64 	%rd1, %rd8;
	cvta.to.global.u64 	%rd2, %rd7;
	mov.u32 	%r21, %ctaid.y;
	mov.u32 	%r22, %ntid.y;
	mov.u32 	%r23, %tid.y;
	mad.lo.s32 	%r1, %r21, %r22, %r23;
	mov.u32 	%r24, %ctaid.x;
	mov.u32 	%r25, %ntid.x;
	mov.u32 	%r26, %tid.x;
	mad.lo.s32 	%r2, %r24, %r25, %r26;
	setp.ge.s32 	%p1, %r1, %r20;
	setp.ge.s32 	%p2, %r2, %r19;
	or.pred  	%p3, %p2, %p1;
	@%p3 bra 	$L__BB1_14;
	setp.lt.s32 	%p4, %r18, 1;
	mov.f32 	%f67, 0f00000000;
	@%p4 bra 	$L__BB1_13;
	mul.lo.s32 	%r3, %r18, %r1;
	and.b32  	%r4, %r18, 7;
	setp.lt.u32 	%p5, %r18, 8;
	mov.f32 	%f67, 0f00000000;
	mov.b32 	%r39, 0;
	@%p5 bra 	$L__BB1_5;
	and.b32  	%r39, %r18, 2147483640;
	neg.s32 	%r37, %r39;
	shl.b32 	%r7, %r19, 3;
	mul.wide.u32 	%rd9, %r3, 4;
	add.s64 	%rd10, %rd9, %rd2;
	add.s64 	%rd52, %rd10, 16;
	mov.f32 	%f67, 0f00000000;
	mul.wide.s32 	%rd13, %r19, 4;
	mov.u32 	%r36, %r2;
$L__BB1_4:
	.pragma "nounroll";
	ld.global.f32 	%f17, [%rd52+-16];
	mul.wide.s32 	%rd11, %r36, 4;
	add.s64 	%rd12, %rd1, %rd11;
	ld.global.f32 	%f18, [%rd12];
	fma.rn.f32 	%f19, %f17, %f18, %f67;
	ld.global.f32 	%f20, [%rd52+-12];
	add.s64 	%rd14, %rd12, %rd13;
	ld.global.f32 	%f21, [%rd14];
	fma.rn.f32 	%f22, %f20, %f21, %f19;
	ld.global.f32 	%f23, [%rd52+-8];
	add.s64 	%rd15, %rd14, %rd13;
	ld.global.f32 	%f24, [%rd15];
	fma.rn.f32 	%f25, %f23, %f24, %f22;
	ld.global.f32 	%f26, [%rd52+-4];
	add.s64 	%rd16, %rd15, %rd13;
	ld.global.f32 	%f27, [%rd16];
	fma.rn.f32 	%f28, %f26, %f27, %f25;
	ld.global.f32 	%f29, [%rd52];
	add.s64 	%rd17, %rd16, %rd13;
	ld.global.f32 	%f30, [%rd17];
	fma.rn.f32 	%f31, %f29, %f30, %f28;
	ld.global.f32 	%f32, [%rd52+4];
	add.s64 	%rd18, %rd17, %rd13;
	ld.global.f32 	%f33, [%rd18];
	fma.rn.f32 	%f34, %f32, %f33, %f31;
	ld.global.f32 	%f35, [%rd52+8];
	add.s64 	%rd19, %rd18, %rd13;
	ld.global.f32 	%f36, [%rd19];
	fma.rn.f32 	%f37, %f35, %f36, %f34;
	ld.global.f32 	%f38, [%rd52+12];
	add.s64 	%rd20, %rd19, %rd13;
	ld.global.f32 	%f39, [%rd20];
	fma.rn.f32 	%f67, %f38, %f39, %f37;
	add.s32 	%r37, %r37, 8;
	add.s32 	%r36, %r36, %r7;
	add.s64 	%rd52, %rd52, 32;
	setp.ne.s32 	%p6, %r37, 0;
	@%p6 bra 	$L__BB1_4;
$L__BB1_5:
	setp.eq.s32 	%p7, %r4, 0;
	@%p7 bra 	$L__BB1_13;
	and.b32  	%r13, %r18, 3;
	setp.lt.u32 	%p8, %r4, 4;
	@%p8 bra 	$L__BB1_8;
	add.s32 	%r28, %r39, %r3;
	mul.wide.u32 	%rd21, %r28, 4;
	add.s64 	%rd22, %rd2, %rd21;
	ld.global.f32 	%f41, [%rd22];
	mad.lo.s32 	%r29, %r39, %r19, %r2;
	mul.wide.s32 	%rd23, %r29, 4;
	add.s64 	%rd24, %rd1, %rd23;
	ld.global.f32 	%f42, [%rd24];
	fma.rn.f32 	%f43, %f41, %f42, %f67;
	cvt.u64.u32 	%rd25, %r3;
	cvt.u64.u32 	%rd26, %r39;
	add.s64 	%rd27, %rd26, %rd25;
	shl.b64 	%rd28, %rd27, 2;
	add.s64 	%rd29, %rd2, %rd28;
	ld.global.f32 	%f44, [%rd29+4];
	mul.wide.s32 	%rd30, %r19, 4;
	add.s64 	%rd31, %rd24, %rd30;
	ld.global.f32 	%f45, [%rd31];
	fma.rn.f32 	%f46, %f44, %f45, %f43;
	ld.global.f32 	%f47, [%rd29+8];
	add.s64 	%rd32, %rd31, %rd30;
	ld.global.f32 	%f48, [%rd32];
	fma.rn.f32 	%f49, %f47, %f48, %f46;
	ld.global.f32 	%f50, [%rd29+12];
	add.s64 	%rd33, %rd32, %rd30;
	ld.global.f32 	%f51, [%rd33];
	fma.rn.f32 	%f67, %f50, %f51, %f49;
	add.s32 	%r39, %r39, 4;
$L__BB1_8:
	setp.eq.s32 	%p9, %r13, 0;
	@%p9 bra 	$L__BB1_13;
	setp.eq.s32 	%p10, %r13, 1;
	@%p10 bra 	$L__BB1_11;
	add.s32 	%r30, %r39, %r3;
	mul.wide.u32 	%rd34, %r30, 4;
	add.s64 	%rd35, %rd2, %rd34;
	ld.global.f32 	%f53, [%rd35];
	mad.lo.s32 	%r31, %r39, %r19, %r2;
	mul.wide.s32 	%rd36, %r31, 4;
	add.s64 	%rd37, %rd1, %rd36;
	ld.global.f32 	%f54, [%rd37];
	fma.rn.f32 	%f55, %f53, %f54, %f67;
	cvt.u64.u32 	%rd38, %r3;
	cvt.u64.u32 	%rd39, %r39;
	add.s64 	%rd40, %rd39, %rd38;
	shl.b64 	%rd41, %rd40, 2;
	add.s64 	%rd42, %rd2, %rd41;
	ld.global.f32 	%f56, [%rd42+4];
	mul.wide.s32 	%rd43, %r19, 4;
	add.s64 	%rd44, %rd37, %rd43;
	ld.global.f32 	%f57, [%rd44];
	fma.rn.f32 	%f67, %f56, %f57, %f55;
	add.s32 	%r39, %r39, 2;
$L__BB1_11:
	and.b32  	%r32, %r18, 1;
	setp.eq.b32 	%p11, %r32, 1;
	not.pred 	%p12, %p11;
	@%p12 bra 	$L__BB1_13;
	add.s32 	%r33, %r39, %r3;
	mul.wide.u32 	%rd45, %r33, 4;
	add.s64 	%rd46, %rd2, %rd45;
	ld.global.f32 	%f58, [%rd46];
	mad.lo.s32 	%r34, %r39, %r19, %r2;
	mul.wide.s32 	%rd47, %r34, 4;
	add.s64 	%rd48, %rd1, %rd47;
	ld.global.f32 	%f59, [%rd48];
	fma.rn.f32 	%f67, %f58, %f59, %f67;
$L__BB1_13:
	mad.lo.s32 	%r35, %r19, %r1, %r2;
	cvta.to.global.u64 	%rd49, %rd6;
	mul.wide.s32 	%rd50, %r35, 4;
	add.s64 	%rd51, %rd49, %rd50;
	st.global.f32 	[%rd51], %f67;
$L__BB1_14:
	ret;

}


// ===== COMPILED SASS (sm_100) =====

	.target	sm_100

	.elftype	@"ET_EXEC"


//--------------------- .note.nv.tkinfo           --------------------------
	.section	.note.nv.tkinfo,"",@"SHT_NOTE"
	.sectionflags	@"SHF_NOTE_NV_TKINFO"
	.tkinfo
        /*0018*/ 	.word	0x00000002
        /*0030*/ 	.string	""
        /*0030*/ 	.string	"ptxas"
        /*0030*/ 	.string	"Cuda compilation tools, release 13.0, V13.0.88"
        /*0030*/ 	.string	"Build cuda_13.0.r13.0/compiler.36424714_0"
        /*0030*/ 	.string	"-arch sm_100 -m 64 "



//--------------------- .note.nv.cuinfo           --------------------------
	.section	.note.nv.cuinfo,"",@"SHT_NOTE"
	.sectionflags	@"SHF_NOTE_NV_CUINFO"
        /*0018*/ 	.short	0x0002
        /*001a*/ 	.short	0x0064
        /*001c*/ 	.short	0x0082
	.zero		2


//--------------------- .nv.info                  --------------------------
	.section	.nv.info,"",@"SHT_CUDA_INFO"
	.align	4


	//----- nvinfo : EIATTR_REGCOUNT
	.align		4
        /*0000*/ 	.byte	0x04, 0x2f
        /*0002*/ 	.short	(.L_10 - .L_9)
	.align		4
.L_9:
        /*0004*/ 	.word	index@(_Z11sample_initPfim)
        /*0008*/ 	.word	0x0000000c


	//----- nvinfo : EIATTR_FRAME_SIZE
	.align		4
.L_10:
        /*000c*/ 	.byte	0x04, 0x11
        /*000e*/ 	.short	(.L_12 - .L_11)
	.align		4
.L_11:
        /*0010*/ 	.word	index@(_Z11sample_initPfim)
        /*0014*/ 	.word	0x00000000


	//----- nvinfo : EIATTR_REGCOUNT
	.align		4
.L_12:
        /*0018*/ 	.byte	0x04, 0x2f
        /*001a*/ 	.short	(.L_14 - .L_13)
	.align		4
.L_13:
        /*001c*/ 	.word	index@(_Z11matrix_multPfiS_iS_i)
        /*0020*/ 	.word	0x00000020


	//----- nvinfo : EIATTR_FRAME_SIZE
	.align		4
.L_14:
        /*0024*/ 	.byte	0x04, 0x11
        /*0026*/ 	.short	(.L_16 - .L_15)
	.align		4
.L_15:
        /*0028*/ 	.word	index@(_Z11matrix_multPfiS_iS_i)
        /*002c*/ 	.word	0x00000000


	//----- nvinfo : EIATTR_MIN_STACK_SIZE
	.align		4
.L_16:
        /*0030*/ 	.byte	0x04, 0x12
        /*0032*/ 	.short	(.L_18 - .L_17)
	.align		4
.L_17:
        /*0034*/ 	.word	index@(_Z11matrix_multPfiS_iS_i)
        /*0038*/ 	.word	0x00000000


	//----- nvinfo : EIATTR_MIN_STACK_SIZE
	.align		4
.L_18:
        /*003c*/ 	.byte	0x04, 0x12
        /*003e*/ 	.short	(.L_20 - .L_19)
	.align		4
.L_19:
        /*0040*/ 	.word	index@(_Z11sample_initPfim)
        /*0044*/ 	.word	0x00000000
.L_20:


//--------------------- .nv.compat                --------------------------
	.section	.nv.compat,"",@"SHT_CUDA_COMPAT_INFO"
	.align	4
        /*0000*/ 	.byte	0x02, 0x09, 0x00, 0x00, 0x02, 0x02, 0x01, 0x00, 0x02, 0x05, 0x05, 0x00, 0x03, 0x07, 0x01, 0x01
        /*0010*/ 	.byte	0x02, 0x03, 0x00, 0x00, 0x02, 0x06, 0x01, 0x00, 0x04, 0x0b, 0x08, 0x00, 0x09, 0x00, 0x00, 0x00
        /*0020*/ 	.byte	0x00, 0x00, 0x00, 0x00


//--------------------- .nv.info._Z11matrix_multPfiS_iS_i --------------------------
	.section	.nv.info._Z11matrix_multPfiS_iS_i,"",@"SHT_CUDA_INFO"
	.sectionflags	@""
	.align	4


	//----- nvinfo : EIATTR_CUDA_API_VERSION
	.align		4
        /*0000*/ 	.byte	0x04, 0x37
        /*0002*/ 	.short	(.L_22 - .L_21)
.L_21:
        /*0004*/ 	.word	0x00000082


	//----- nvinfo : EIATTR_KPARAM_INFO
	.align		4
.L_22:
        /*0008*/ 	.byte	0x04, 0x17
        /*000a*/ 	.short	(.L_24 - .L_23)
.L_23:
        /*000c*/ 	.word	0x00000000
        /*0010*/ 	.short	0x0005
        /*0012*/ 	.short	0x0028
        /*0014*/ 	.byte	0x00, 0xf0, 0x11, 0x00


	//----- nvinfo : EIATTR_KPARAM_INFO
	.align		4
.L_24:
        /*0018*/ 	.byte	0x04, 0x17
        /*001a*/ 	.short	(.L_26 - .L_25)
.L_25:
        /*001c*/ 	.word	0x00000000
        /*0020*/ 	.short	0x0004
        /*0022*/ 	.short	0x0020
        /*0024*/ 	.byte	0x00, 0xf5, 0x21, 0x00


	//----- nvinfo : EIATTR_KPARAM_INFO
	.align		4
.L_26:
        /*0028*/ 	.byte	0x04, 0x17
        /*002a*/ 	.short	(.L_28 - .L_27)
.L_27:
        /*002c*/ 	.word	0x00000000
        /*0030*/ 	.short	0x0003
        /*0032*/ 	.short	0x0018
        /*0034*/ 	.byte	0x00, 0xf0, 0x11, 0x00


	//----- nvinfo : EIATTR_KPARAM_INFO
	.align		4
.L_28:
        /*0038*/ 	.byte	0x04, 0x17
        /*003a*/ 	.short	(.L_30 - .L_29)
.L_29:
        /*003c*/ 	.word	0x00000000
        /*0040*/ 	.short	0x0002
        /*0042*/ 	.short	0x0010
        /*0044*/ 	.byte	0x00, 0xf5, 0x21, 0x00


	//----- nvinfo : EIATTR_KPARAM_INFO
	.align		4
.L_30:
        /*0048*/ 	.byte	0x04, 0x17
        /*004a*/ 	.short	(.L_32 - .L_31)
.L_31:
        /*004c*/ 	.word	0x00000000
        /*0050*/ 	.short	0x0001
        /*0052*/ 	.short	0x0008
        /*0054*/ 	.byte	0x00, 0xf0, 0x11, 0x00


	//----- nvinfo : EIATTR_KPARAM_INFO
	.align		4
.L_32:
        /*0058*/ 	.byte	0x04, 0x17
        /*005a*/ 	.short	(.L_34 - .L_33)
.L_33:
        /*005c*/ 	.word	0x00000000
        /*0060*/ 	.short	0x0000
        /*0062*/ 	.short	0x0000
        /*0064*/ 	.byte	0x00, 0xf5, 0x21, 0x00


	//----- nvinfo : EIATTR_SPARSE_MMA_MASK
	.align		4
.L_34:
        /*0068*/ 	.byte	0x03, 0x50
        /*006a*/ 	.short	0x0000


	//----- nvinfo : EIATTR_MAXREG_COUNT
	.align		4
        /*006c*/ 	.byte	0x03, 0x1b
        /*006e*/ 	.short	0x00ff


	//----- nvinfo : EIATTR_MERCURY_ISA_VERSION
	.align		4
        /*0070*/ 	.byte	0x03, 0x5f
        /*0072*/ 	.short	0x0101


	//----- nvinfo : EIATTR_VRC_CTA_INIT_COUNT
	.align		4
        /*0074*/ 	.byte	0x02, 0x4a
	.zero		1
	.zero		1


	//----- nvinfo : EIATTR_EXIT_INSTR_OFFSETS
	.align		4
        /*0078*/ 	.byte	0x04, 0x1c
        /*007a*/ 	.short	(.L_36 - .L_35)


	//   ....[0]....
.L_35:
        /*007c*/ 	.word	0x000000d0


	//   ....[1]....
        /*0080*/ 	.word	0x000008f0


	//----- nvinfo : EIATTR_CBANK_PARAM_SIZE
	.align		4
.L_36:
        /*0084*/ 	.byte	0x03, 0x19
        /*0086*/ 	.short	0x002c


	//----- nvinfo : EIATTR_PARAM_CBANK
	.align		4
        /*0088*/ 	.byte	0x04, 0x0a
        /*008a*/ 	.short	(.L_38 - .L_37)
	.align		4
.L_37:
        /*008c*/ 	.word	index@(.nv.constant0._Z11matrix_multPfiS_iS_i)
        /*0090*/ 	.short	0x0380
        /*0092*/ 	.short	0x002c


	//----- nvinfo : EIATTR_SW_WAR
	.align		4
.L_38:
        /*0094*/ 	.byte	0x04, 0x36
        /*0096*/ 	.short	(.L_40 - .L_39)
.L_39:
        /*0098*/ 	.word	0x00000008
.L_40:


//--------------------- .nv.info._Z11sample_initPfim --------------------------
	.section	.nv.info._Z11sample_initPfim,"",@"SHT_CUDA_INFO"
	.sectionflags	@""
	.align	4


	//----- nvinfo : EIATTR_CUDA_API_VERSION
	.align		4
        /*0000*/ 	.byte	0x04, 0x37
        /*0002*/ 	.short	(.L_42 - .L_41)
.L_41:
        /*0004*/ 	.word	0x00000082


	//----- nvinfo : EIATTR_KPARAM_INFO
	.align		4
.L_42:
        /*0008*/ 	.byte	0x04, 0x17
        /*000a*/ 	.short	(.L_44 - .L_43)
.L_43:
        /*000c*/ 	.word	0x00000000
        /*0010*/ 	.short	0x0002
        /*0012*/ 	.short	0x0010
        /*0014*/ 	.byte	0x00, 0xf0, 0x21, 0x00


	//----- nvinfo : EIATTR_KPARAM_INFO
	.align		4
.L_44:
        /*0018*/ 	.byte	0x04, 0x17
        /*001a*/ 	.short	(.L_46 - .L_45)
.L_45:
        /*001c*/ 	.word	0x00000000
        /*0020*/ 	.short	0x0001
        /*0022*/ 	.short	0x0008
        /*0024*/ 	.byte	0x00, 0xf0, 0x11, 0x00


	//----- nvinfo : EIATTR_KPARAM_INFO
	.align		4
.L_46:
        /*0028*/ 	.byte	0x04, 0x17
        /*002a*/ 	.short	(.L_48 - .L_47)
.L_47:
        /*002c*/ 	.word	0x00000000
        /*0030*/ 	.short	0x0000
        /*0032*/ 	.short	0x0000
        /*0034*/ 	.byte	0x00, 0xf5, 0x21, 0x00


	//----- nvinfo : EIATTR_SPARSE_MMA_MASK
	.align		4
.L_48:
        /*0038*/ 	.byte	0x03, 0x50
        /*003a*/ 	.short	0x0000


	//----- nvinfo : EIATTR_MAXREG_COUNT
	.align		4
        /*003c*/ 	.byte	0x03, 0x1b
        /*003e*/ 	.short	0x00ff


	//----- nvinfo : EIATTR_MERCURY_ISA_VERSION
	.align		4
        /*0040*/ 	.byte	0x03, 0x5f
        /*0042*/ 	.short	0x0101


	//----- nvinfo : EIATTR_VRC_CTA_INIT_COUNT
	.align		4
        /*0044*/ 	.byte	0x02, 0x4a
	.zero		1
	.zero		1


	//----- nvinfo : EIATTR_EXIT_INSTR_OFFSETS
	.align		4
        /*0048*/ 	.byte	0x04, 0x1c
        /*004a*/ 	.short	(.L_50 - .L_49)


	//   ....[0]....
.L_49:
        /*004c*/ 	.word	0x00000070


	//   ....[1]....
        /*0050*/ 	.word	0x00000200


	//----- nvinfo : EIATTR_CBANK_PARAM_SIZE
	.align		4
.L_50:
        /*0054*/ 	.byte	0x03, 0x19
        /*0056*/ 	.short	0x0018


	//----- nvinfo : EIATTR_PARAM_CBANK
	.align		4
        /*0058*/ 	.byte	0x04, 0x0a
        /*005a*/ 	.short	(.L_52 - .L_51)
	.align		4
.L_51:
        /*005c*/ 	.word	index@(.nv.constant0._Z11sample_initPfim)
        /*0060*/ 	.short	0x0380
        /*0062*/ 	.short	0x0018


	//----- nvinfo : EIATTR_SW_WAR
	.align		4
.L_52:
        /*0064*/ 	.byte	0x04, 0x36
        /*0066*/ 	.short	(.L_54 - .L_53)
.L_53:
        /*0068*/ 	.word	0x00000008
.L_54:


//--------------------- .nv.callgraph             --------------------------
	.section	.nv.callgraph,"",@"SHT_CUDA_CALLGRAPH"
	.align	4
	.sectionentsize	8
	.align		4
        /*0000*/ 	.word	0x00000000
	.align		4
        /*0004*/ 	.word	0xffffffff
	.align		4
        /*0008*/ 	.word	0x00000000
	.align		4
        /*000c*/ 	.word	0xfffffffe
	.align		4
        /*0010*/ 	.word	0x00000000
	.align		4
        /*0014*/ 	.word	0xfffffffd
	.align		4
        /*0018*/ 	.word	0x00000000
	.align		4
        /*001c*/ 	.word	0xfffffffc


//--------------------- .nv.constant4             --------------------------
	.section	.nv.constant4,"a",@progbits
	.align	8
	.align		8
.nv.constant4:
        /*0000*/ 	.dword	precalc_xorwow_matrix
	.align		8
        /*0008*/ 	.dword	precalc_xorwow_offset_matrix
	.align		8
        /*0010*/ 	.dword	mrg32k3aM1
	.align		8
        /*0018*/ 	.dword	mrg32k3aM2
	.align		8
        /*0020*/ 	.dword	mrg32k3aM1SubSeq
	.align		8
        /*0028*/ 	.dword	mrg32k3aM2SubSeq
	.align		8
        /*0030*/ 	.dword	mrg32k3aM1Seq
	.align		8
        /*0038*/ 	.dword	mrg32k3aM2Seq


//--------------------- .nv.constant3             --------------------------
	.section	.nv.constant3,"a",@progbits
	.align	8
.nv.constant3:
	.type		__cr_lgamma_table,@object
	.size		__cr_lgamma_table,(.L_8 - __cr_lgamma_table)
__cr_lgamma_table:
        /*0000*/ 	.byte	0x00, 0x00, 0x00, 0x00, 0x00, 0x00, 0x00, 0x00, 0x00, 0x00, 0x00, 0x00, 0x00, 0x00, 0x00, 0x00
        /*0010*/ 	.byte	0xef, 0x39, 0xfa, 0xfe, 0x42, 0x2e, 0xe6, 0x3f, 0x02, 0x20, 0x2a, 0xfa, 0x0b, 0xab, 0xfc, 0x3f
        /*0020*/ 	.byte	0xf9, 0x2c, 0x92, 0x7c, 0xa7, 0x6c, 0x09, 0x40, 0xc9, 0x79, 0x44, 0x3c, 0x64, 0x26, 0x13, 0x40
        /*0030*/ 	.byte	0xca, 0x01, 0xcf, 0x3a, 0x27, 0x51, 0x1a, 0x40, 0x30, 0xcc, 0x2d, 0xf3, 0xe1, 0x0c, 0x21, 0x40
        /*0040*/ 	.byte	0x0d, 0xb7, 0xfc, 0x82, 0x8e, 0x35, 0x25, 0x40
.L_8:


//--------------------- .text._Z11matrix_multPfiS_iS_i --------------------------
	.section	.text._Z11matrix_multPfiS_iS_i,"ax",@progbits
	.align	128
        .global         _Z11matrix_multPfiS_iS_i
        .type           _Z11matrix_multPfiS_iS_i,@function
        .size           _Z11matrix_multPfiS_iS_i,(.L_x_6 - _Z11matrix_multPfiS_iS_i)
        .other          _Z11matrix_multPfiS_iS_i,@"STO_CUDA_ENTRY STV_DEFAULT"
_Z11matrix_multPfiS_iS_i:
.text._Z11matrix_multPfiS_iS_i:
[----:B------:R-:W-:Y:S01]  /*0000*/  LDC R1, c[0x0][0x37c] ;  /* 0x0000df00ff017b82 */ /* 0x000fe20000000800 */
[----:B------:R-:W0:Y:S07]  /*0010*/  S2R R3, SR_TID.Y ;  /* 0x0000000000037919 */ /* 0x000e2e0000002200 */
[----:B------:R-:W0:Y:S01]  /*0020*/  S2UR UR4, SR_CTAID.Y ;  /* 0x00000000000479c3 */ /* 0x000e220000002600 */
[----:B------:R-:W1:Y:S01]  /*0030*/  LDCU UR6, c[0x0][0x3a8] ;  /* 0x00007500ff0677ac */ /* 0x000e620008000800 */
[----:B------:R-:W2:Y:S06]  /*0040*/  S2R R5, SR_TID.X ;  /* 0x0000000000057919 */ /* 0x000eac0000002100 */
[----:B------:R-:W0:Y:S08]  /*0050*/  LDC R0, c[0x0][0x364] ;  /* 0x0000d900ff007b82 */ /* 0x000e300000000800 */
[----:B------:R-:W2:Y:S08]  /*0060*/  S2UR UR5, SR_CTAID.X ;  /* 0x00000000000579c3 */ /* 0x000eb00000002500 */
[----:B------:R-:W2:Y:S08]  /*0070*/  LDC R16, c[0x0][0x360] ;  /* 0x0000d800ff107b82 */ /* 0x000eb00000000800 */
[----:B------:R-:W3:Y:S01]  /*0080*/  LDC R17, c[0x0][0x398] ;  /* 0x0000e600ff117b82 */ /* 0x000ee20000000800 */
[----:B0-----:R-:W-:-:S05]  /*0090*/  IMAD R0, R0, UR4, R3 ;  /* 0x0000000400007c24 */ /* 0x001fca000f8e0203 */
[----:B-1----:R-:W-:Y:S01]  /*00a0*/  ISETP.GE.AND P0, PT, R0, UR6, PT ;  /* 0x0000000600007c0c */ /* 0x002fe2000bf06270 */
[----:B--2---:R-:W-:-:S05]  /*00b0*/  IMAD R16, R16, UR5, R5 ;  /* 0x0000000510107c24 */ /* 0x004fca000f8e0205 */
[----:B---3--:R-:W-:-:S13]  /*00c0*/  ISETP.GE.OR P0, PT, R16, R17, P0 ;  /* 0x000000111000720c */ /* 0x008fda0000706670 */
[----:B------:R-:W-:Y:S05]  /*00d0*/  @P0 EXIT ;  /* 0x000000000000094d */ /* 0x000fea0003800000 */
[----:B------:R-:W0:Y:S01]  /*00e0*/  LDC R19, c[0x0][0x388] ;  /* 0x0000e200ff137b82 */ /* 0x000e220000000800 */
[----:B------:R-:W1:Y:S01]  /*00f0*/  LDCU.64 UR4, c[0x0][0x358] ;  /* 0x00006b00ff0477ac */ /* 0x000e620008000a00 */
[----:B------:R-:W-:Y:S01]  /*0100*/  HFMA2 R24, -RZ, RZ, 0, 0 ;  /* 0x00000000ff187431 */ /* 0x000fe200000001ff */
[----:B0-----:R-:W-:-:S13]  /*0110*/  ISETP.GE.AND P0, PT, R19, 0x1, PT ;  /* 0x000000011300780c */ /* 0x001fda0003f06270 */
[----:B-1----:R-:W-:Y:S05]  /*0120*/  @!P0 BRA `(.L_x_0) ;  /* 0x0000000400e08947 */ /* 0x002fea0003800000 */
[C---:B------:R-:W-:Y:S01]  /*0130*/  ISETP.GE.U32.AND P1, PT, R19.reuse, 0x8, PT ;  /* 0x000000081300780c */ /* 0x040fe20003f26070 */
[----:B------:R-:W-:Y:S01]  /*0140*/  IMAD R20, R0, R19, RZ ;  /* 0x0000001300147224 */ /* 0x000fe200078e02ff */
[----:B------:R-:W-:Y:S02]  /*0150*/  LOP3.LUT R27, R19, 0x7, RZ, 0xc0, !PT ;  /* 0x00000007131b7812 */ /* 0x000fe400078ec0ff */
[----:B------:R-:W-:Y:S02]  /*0160*/  MOV R24, RZ ;  /* 0x000000ff00187202 */ /* 0x000fe40000000f00 */
[----:B------:R-:W-:Y:S02]  /*0170*/  ISETP.NE.AND P0, PT, R27, RZ, PT ;  /* 0x000000ff1b00720c */ /* 0x000fe40003f05270 */
[----:B------:R-:W-:-:S05]  /*0180*/  MOV R21, RZ ;  /* 0x000000ff00157202 */ /* 0x000fca0000000f00 */
[----:B------:R-:W-:Y:S06]  /*0190*/  @!P1 BRA `(.L_x_1) ;  /* 0x0000000000c49947 */ /* 0x000fec0003800000 */
[----:B------:R-:W0:Y:S01]  /*01a0*/  LDC.64 R2, c[0x0][0x380] ;  /* 0x0000e000ff027b82 */ /* 0x000e220000000a00 */
[----:B------:R-:W-:Y:S02]  /*01b0*/  LOP3.LUT R21, R19, 0x7ffffff8, RZ, 0xc0, !PT ;  /* 0x7ffffff813157812 */ /* 0x000fe400078ec0ff */
[----:B------:R-:W-:Y:S02]  /*01c0*/  MOV R24, RZ ;  /* 0x000000ff00187202 */ /* 0x000fe40000000f00 */
[----:B------:R-:W-:Y:S02]  /*01d0*/  MOV R18, R16 ;  /* 0x0000001000127202 */ /* 0x000fe40000000f00 */
[----:B------:R-:W-:Y:S01]  /*01e0*/  IADD3 R22, PT, PT, -R21, RZ, RZ ;  /* 0x000000ff15167210 */ /* 0x000fe20007ffe1ff */
[----:B0-----:R-:W-:-:S03]  /*01f0*/  IMAD.WIDE.U32 R2, R20, 0x4, R2 ;  /* 0x0000000414027825 */ /* 0x001fc600078e0002 */
[----:B------:R-:W-:-:S04]  /*0200*/  IADD3 R4, P1, PT, R2, 0x10, RZ ;  /* 0x0000001002047810 */ /* 0x000fc80007f3e0ff */
[----:B------:R-:W-:-:S09]  /*0210*/  IADD3.X R5, PT, PT, RZ, R3, RZ, P1, !PT ;  /* 0x00000003ff057210 */ /* 0x000fd20000ffe4ff */
.L_x_2:
[----:B------:R-:W0:Y:S01]  /*0220*/  LDC.64 R14, c[0x0][0x390] ;  /* 0x0000e400ff0e7b82 */ /* 0x000e220000000a00 */
[----:B------:R-:W-:Y:S02]  /*0230*/  MOV R2, R4 ;  /* 0x0000000400027202 */ /* 0x000fe40000000f00 */
[----:B------:R-:W-:-:S05]  /*0240*/  MOV R3, R5 ;  /* 0x0000000500037202 */ /* 0x000fca0000000f00 */
[----:B------:R-:W2:Y:S04]  /*0250*/  LDG.E R25, desc[UR4][R2.64+-0x10] ;  /* 0xfffff00402197981 */ /* 0x000ea8000c1e1900 */
[----:B------:R-:W3:Y:S04]  /*0260*/  LDG.E R23, desc[UR4][R2.64+-0xc] ;  /* 0xfffff40402177981 */ /* 0x000ee8000c1e1900 */
[----:B------:R-:W4:Y:S04]  /*0270*/  LDG.E R29, desc[UR4][R2.64+-0x8] ;  /* 0xfffff804021d7981 */ /* 0x000f28000c1e1900 */
[----:B------:R-:W5:Y:S01]  /*0280*/  LDG.E R28, desc[UR4][R2.64+-0x4] ;  /* 0xfffffc04021c7981 */ /* 0x000f62000c1e1900 */
[----:B0-----:R-:W-:-:S05]  /*0290*/  IMAD.WIDE R14, R18, 0x4, R14 ;  /* 0x00000004120e7825 */ /* 0x001fca00078e020e */
[----:B------:R0:W2:Y:S01]  /*02a0*/  LDG.E R26, desc[UR4][R14.64] ;  /* 0x000000040e1a7981 */ /* 0x0000a2000c1e1900 */
[----:B------:R-:W-:-:S04]  /*02b0*/  IMAD.WIDE R12, R17, 0x4, R14 ;  /* 0x00000004110c7825 */ /* 0x000fc800078e020e */
[C---:B------:R-:W-:Y:S02]  /*02c0*/  IMAD.WIDE R4, R17.reuse, 0x4, R12 ;  /* 0x0000000411047825 */ /* 0x040fe400078e020c */
[----:B------:R-:W3:Y:S02]  /*02d0*/  LDG.E R12, desc[UR4][R12.64] ;  /* 0x000000040c0c7981 */ /* 0x000ee4000c1e1900 */
[C---:B------:R-:W-:Y:S02]  /*02e0*/  IMAD.WIDE R8, R17.reuse, 0x4, R4 ;  /* 0x0000000411087825 */ /* 0x040fe400078e0204 */
[----:B------:R-:W4:Y:S02]  /*02f0*/  LDG.E R4, desc[UR4][R4.64] ;  /* 0x0000000404047981 */ /* 0x000f24000c1e1900 */
[C---:B------:R-:W-:Y:S02]  /*0300*/  IMAD.WIDE R6, R17.reuse, 0x4, R8 ;  /* 0x0000000411067825 */ /* 0x040fe400078e0208 */
[----:B------:R-:W5:Y:S02]  /*0310*/  LDG.E R8, desc[UR4][R8.64] ;  /* 0x0000000408087981 */ /* 0x000f64000c1e1900 */
[----:B------:R-:W-:-:S02]  /*0320*/  IMAD.WIDE R10, R17, 0x4, R6 ;  /* 0x00000004110a7825 */ /* 0x000fc400078e0206 */
[----:B------:R-:W5:Y:S04]  /*0330*/  LDG.E R5, desc[UR4][R2.64] ;  /* 0x0000000402057981 */ /* 0x000f68000c1e1900 */
[----:B------:R-:W5:Y:S01]  /*0340*/  LDG.E R6, desc[UR4][R6.64] ;  /* 0x0000000406067981 */ /* 0x000f62000c1e1900 */
[----:B0-----:R-:W-:-:S03]  /*0350*/  IMAD.WIDE R14, R17, 0x4, R10 ;  /* 0x00000004110e7825 */ /* 0x001fc600078e020a */
[----:B------:R-:W5:Y:S04]  /*0360*/  LDG.E R10, desc[UR4][R10.64] ;  /* 0x000000040a0a7981 */ /* 0x000f68000c1e1900 */
[----:B------:R-:W5:Y:S04]  /*0370*/  LDG.E R13, desc[UR4][R14.64] ;  /* 0x000000040e0d7981 */ /* 0x000f68000c1e1900 */
[----:B------:R-:W5:Y:S04]  /*0380*/  LDG.E R7, desc[UR4][R2.64+0x4] ;  /* 0x0000040402077981 */ /* 0x000f68000c1e1900 */
[----:B------:R-:W5:Y:S01]  /*0390*/  LDG.E R9, desc[UR4][R2.64+0xc] ;  /* 0x00000c0402097981 */ /* 0x000f62000c1e1900 */
[----:B--2---:R-:W-:Y:S01]  /*03a0*/  FFMA R26, R25, R26, R24 ;  /* 0x0000001a191a7223 */ /* 0x004fe20000000018 */
[----:B------:R-:W-:-:S02]  /*03b0*/  IMAD.WIDE R24, R17, 0x4, R14 ;  /* 0x0000000411187825 */ /* 0x000fc400078e020e */
[----:B------:R-:W2:Y:S04]  /*03c0*/  LDG.E R14, desc[UR4][R2.64+0x8] ;  /* 0x00000804020e7981 */ /* 0x000ea8000c1e1900 */
[----:B------:R-:W2:Y:S01]  /*03d0*/  LDG.E R24, desc[UR4][R24.64] ;  /* 0x0000000418187981 */ /* 0x000ea2000c1e1900 */
[----:B---3--:R-:W-:Y:S01]  /*03e0*/  FFMA R12, R23, R12, R26 ;  /* 0x0000000c170c7223 */ /* 0x008fe2000000001a */
[----:B------:R-:W-:-:S03]  /*03f0*/  IADD3 R22, PT, PT, R22, 0x8, RZ ;  /* 0x0000000816167810 */ /* 0x000fc60007ffe0ff */
[----:B----4-:R-:W-:Y:S01]  /*0400*/  FFMA R29, R29, R4, R12 ;  /* 0x000000041d1d7223 */ /* 0x010fe2000000000c */
[----:B------:R-:W-:-:S03]  /*0410*/  ISETP.NE.AND P1, PT, R22, RZ, PT ;  /* 0x000000ff1600720c */ /* 0x000fc60003f25270 */
[----:B-----5:R-:W-:Y:S01]  /*0420*/  FFMA R8, R28, R8, R29 ;  /* 0x000000081c087223 */ /* 0x020fe2000000001d */
[----:B------:R-:W-:-:S03]  /*0430*/  IADD3 R4, P2, PT, R2, 0x20, RZ ;  /* 0x0000002002047810 */ /* 0x000fc60007f5e0ff */
[----:B------:R-:W-:Y:S01]  /*0440*/  FFMA R6, R5, R6, R8 ;  /* 0x0000000605067223 */ /* 0x000fe20000000008 */
[----:B------:R-:W-:Y:S02]  /*0450*/  IADD3.X R5, PT, PT, RZ, R3, RZ, P2, !PT ;  /* 0x00000003ff057210 */ /* 0x000fe400017fe4ff */
[----:B------:R-:W-:Y:S01]  /*0460*/  LEA R18, R17, R18, 0x3 ;  /* 0x0000001211127211 */ /* 0x000fe200078e18ff */
[----:B------:R-:W-:-:S04]  /*0470*/  FFMA R7, R7, R10, R6 ;  /* 0x0000000a07077223 */ /* 0x000fc80000000006 */
[----:B--2---:R-:W-:-:S04]  /*0480*/  FFMA R14, R14, R13, R7 ;  /* 0x0000000d0e0e7223 */ /* 0x004fc80000000007 */
[----:B------:R-:W-:Y:S01]  /*0490*/  FFMA R24, R9, R24, R14 ;  /* 0x0000001809187223 */ /* 0x000fe2000000000e */
[----:B------:R-:W-:Y:S06]  /*04a0*/  @P1 BRA `(.L_x_2) ;  /* 0xfffffffc005c1947 */ /* 0x000fec000383ffff */
.L_x_1:
[----:B------:R-:W-:Y:S05]  /*04b0*/  @!P0 BRA `(.L_x_0) ;  /* 0x0000000000fc8947 */ /* 0x000fea0003800000 */
[----:B------:R-:W-:Y:S02]  /*04c0*/  ISETP.GE.U32.AND P1, PT, R27, 0x4, PT ;  /* 0x000000041b00780c */ /* 0x000fe40003f26070 */
[----:B------:R-:W-:-:S04]  /*04d0*/  LOP3.LUT R14, R19, 0x3, RZ, 0xc0, !PT ;  /* 0x00000003130e7812 */ /* 0x000fc800078ec0ff */
[----:B------:R-:W-:-:S07]  /*04e0*/  ISETP.NE.AND P0, PT, R14, RZ, PT ;  /* 0x000000ff0e00720c */ /* 0x000fce0003f05270 */
[----:B------:R-:W-:Y:S06]  /*04f0*/  @!P1 BRA `(.L_x_3) ;  /* 0x00000000006c9947 */ /* 0x000fec0003800000 */
[----:B------:R-:W0:Y:S01]  /*0500*/  LDC.64 R4, c[0x0][0x390] ;  /* 0x0000e400ff047b82 */ /* 0x000e220000000a00 */
[----:B------:R-:W1:Y:S01]  /*0510*/  LDCU.64 UR6, c[0x0][0x380] ;  /* 0x00007000ff0677ac */ /* 0x000e620008000a00 */
[----:B------:R-:W-:Y:S01]  /*0520*/  IMAD R7, R21, R17, R16 ;  /* 0x0000001115077224 */ /* 0x000fe200078e0210 */
[CC--:B------:R-:W-:Y:S02]  /*0530*/  IADD3 R3, PT, PT, R20.reuse, R21.reuse, RZ ;  /* 0x0000001514037210 */ /* 0x0c0fe40007ffe0ff */
[----:B------:R-:W-:-:S03]  /*0540*/  IADD3 R8, P1, PT, R20, R21, RZ ;  /* 0x0000001514087210 */ /* 0x000fc60007f3e0ff */
[----:B------:R-:W2:Y:S01]  /*0550*/  LDC.64 R12, c[0x0][0x380] ;  /* 0x0000e000ff0c7b82 */ /* 0x000ea20000000a00 */
[----:B0-----:R-:W-:-:S04]  /*0560*/  IMAD.WIDE R4, R7, 0x4, R4 ;  /* 0x0000000407047825 */ /* 0x001fc800078e0204 */
[----:B------:R-:W-:Y:S02]  /*0570*/  IMAD.WIDE R6, R17, 0x4, R4 ;  /* 0x0000000411067825 */ /* 0x000fe400078e0204 */
[----:B------:R-:W3:Y:S02]  /*0580*/  LDG.E R4, desc[UR4][R4.64] ;  /* 0x0000000404047981 */ /* 0x000ee4000c1e1900 */
[----:B--2---:R-:W-:Y:S01]  /*0590*/  IMAD.WIDE.U32 R12, R3, 0x4, R12 ;  /* 0x00000004030c7825 */ /* 0x004fe200078e000c */
[----:B------:R-:W-:Y:S02]  /*05a0*/  IADD3.X R3, PT, PT, RZ, RZ, RZ, P1, !PT ;  /* 0x000000ffff037210 */ /* 0x000fe40000ffe4ff */
[----:B-1----:R-:W-:-:S03]  /*05b0*/  LEA R2, P1, R8, UR6, 0x2 ;  /* 0x0000000608027c11 */ /* 0x002fc6000f8210ff */
[----:B------:R-:W3:Y:S01]  /*05c0*/  LDG.E R13, desc[UR4][R12.64] ;  /* 0x000000040c0d7981 */ /* 0x000ee2000c1e1900 */
[----:B------:R-:W-:Y:S01]  /*05d0*/  LEA.HI.X R3, R8, UR7, R3, 0x2, P1 ;  /* 0x0000000708037c11 */ /* 0x000fe200088f1403 */
[C---:B------:R-:W-:Y:S02]  /*05e0*/  IMAD.WIDE R8, R17.reuse, 0x4, R6 ;  /* 0x0000000411087825 */ /* 0x040fe400078e0206 */
[----:B------:R-:W2:Y:S04]  /*05f0*/  LDG.E R6, desc[UR4][R6.64] ;  /* 0x0000000406067981 */ /* 0x000ea8000c1e1900 */
[----:B------:R-:W2:Y:S01]  /*0600*/  LDG.E R15, desc[UR4][R2.64+0x4] ;  /* 0x00000404020f7981 */ /* 0x000ea2000c1e1900 */
[----:B------:R-:W-:-:S03]  /*0610*/  IMAD.WIDE R10, R17, 0x4, R8 ;  /* 0x00000004110a7825 */ /* 0x000fc600078e0208 */
[----:B------:R-:W4:Y:S04]  /*0620*/  LDG.E R22, desc[UR4][R8.64] ;  /* 0x0000000408167981 */ /* 0x000f28000c1e1900 */
[----:B------:R-:W4:Y:S04]  /*0630*/  LDG.E R18, desc[UR4][R2.64+0x8] ;  /* 0x0000080402127981 */ /* 0x000f28000c1e1900 */
[----:B------:R-:W5:Y:S04]  /*0640*/  LDG.E R26, desc[UR4][R2.64+0xc] ;  /* 0x00000c04021a7981 */ /* 0x000f68000c1e1900 */
[----:B------:R-:W5:Y:S01]  /*0650*/  LDG.E R10, desc[UR4][R10.64] ;  /* 0x000000040a0a7981 */ /* 0x000f62000c1e1900 */
[----:B------:R-:W-:Y:S01]  /*0660*/  IADD3 R21, PT, PT, R21, 0x4, RZ ;  /* 0x0000000415157810 */ /* 0x000fe20007ffe0ff */
[----:B---3--:R-:W-:-:S04]  /*0670*/  FFMA R24, R13, R4, R24 ;  /* 0x000000040d187223 */ /* 0x008fc80000000018 */
[----:B--2---:R-:W-:-:S04]  /*0680*/  FFMA R15, R15, R6, R24 ;  /* 0x000000060f0f7223 */ /* 0x004fc80000000018 */
[----:B----4-:R-:W-:-:S04]  /*0690*/  FFMA R15, R18, R22, R15 ;  /* 0x00000016120f7223 */ /* 0x010fc8000000000f */
[----:B-----5:R-:W-:-:S07]  /*06a0*/  FFMA R24, R26, R10, R15 ;  /* 0x0000000a1a187223 */ /* 0x020fce000000000f */
.L_x_3:
[----:B------:R-:W-:Y:S05]  /*06b0*/  @!P0 BRA `(.L_x_0) ;  /* 0x00000000007c8947 */ /* 0x000fea0003800000 */
[----:B------:R-:W-:Y:S02]  /*06c0*/  ISETP.NE.AND P1, PT, R14, 0x1, PT ;  /* 0x000000010e00780c */ /* 0x000fe40003f25270 */
[----:B------:R-:W-:-:S04]  /*06d0*/  LOP3.LUT R19, R19, 0x1, RZ, 0xc0, !PT ;  /* 0x0000000113137812 */ /* 0x000fc800078ec0ff */
[----:B------:R-:W-:-:S07]  /*06e0*/  ISETP.NE.U32.AND P0, PT, R19, 0x1, PT ;  /* 0x000000011300780c */ /* 0x000fce0003f05070 */
[----:B------:R-:W0:Y:S01]  /*06f0*/  @P1 LDC.64 R10, c[0x0][0x380] ;  /* 0x0000e000ff0a1b82 */ /* 0x000e220000000a00 */
[CC--:B------:R-:W-:Y:S02]  /*0700*/  @P1 IADD3 R13, PT, PT, R20.reuse, R21.reuse, RZ ;  /* 0x00000015140d1210 */ /* 0x0c0fe40007ffe0ff */
[----:B------:R-:W-:-:S04]  /*0710*/  @P1 IADD3 R12, P2, PT, R20, R21, RZ ;  /* 0x00000015140c1210 */ /* 0x000fc80007f5e0ff */
[----:B------:R-:W-:Y:S01]  /*0720*/  @P1 IADD3.X R14, PT, PT, RZ, RZ, RZ, P2, !PT ;  /* 0x000000ffff0e1210 */ /* 0x000fe200017fe4ff */
[----:B------:R-:W1:Y:S08]  /*0730*/  @P1 LDC.64 R8, c[0x0][0x390] ;  /* 0x0000e400ff081b82 */ /* 0x000e700000000a00 */
[----:B------:R-:W2:Y:S08]  /*0740*/  @P1 LDC.64 R6, c[0x0][0x380] ;  /* 0x0000e000ff061b82 */ /* 0x000eb00000000a00 */
[----:B------:R-:W3:Y:S01]  /*0750*/  @!P0 LDC.64 R4, c[0x0][0x380] ;  /* 0x0000e000ff048b82 */ /* 0x000ee20000000a00 */
[----:B0-----:R-:W-:-:S04]  /*0760*/  @P1 IMAD.WIDE.U32 R10, R13, 0x4, R10 ;  /* 0x000000040d0a1825 */ /* 0x001fc800078e000a */
[C---:B------:R-:W-:Y:S01]  /*0770*/  @P1 IMAD R13, R21.reuse, R17, R16 ;  /* 0x00000011150d1224 */ /* 0x040fe200078e0210 */
[----:B------:R-:W-:Y:S01]  /*0780*/  @P1 IADD3 R21, PT, PT, R21, 0x2, RZ ;  /* 0x0000000215151810 */ /* 0x000fe20007ffe0ff */
[----:B------:R-:W4:Y:S01]  /*0790*/  @P1 LDG.E R11, desc[UR4][R10.64] ;  /* 0x000000040a0b1981 */ /* 0x000f22000c1e1900 */
[----:B------:R-:W0:Y:S01]  /*07a0*/  @!P0 LDC.64 R2, c[0x0][0x390] ;  /* 0x0000e400ff028b82 */ /* 0x000e220000000a00 */
[----:B-1----:R-:W-:Y:S01]  /*07b0*/  @P1 IMAD.WIDE R8, R13, 0x4, R8 ;  /* 0x000000040d081825 */ /* 0x002fe200078e0208 */
[----:B------:R-:W-:Y:S02]  /*07c0*/  @!P0 IADD3 R15, PT, PT, R20, R21, RZ ;  /* 0x00000015140f8210 */ /* 0x000fe40007ffe0ff */
[----:B--2---:R-:W-:Y:S01]  /*07d0*/  @P1 LEA R6, P2, R12, R6, 0x2 ;  /* 0x000000060c061211 */ /* 0x004fe200078410ff */
[----:B------:R-:W-:-:S03]  /*07e0*/  @!P0 IMAD R21, R21, R17, R16 ;  /* 0x0000001115158224 */ /* 0x000fc600078e0210 */
[----:B------:R-:W-:Y:S01]  /*07f0*/  @P1 LEA.HI.X R7, R12, R7, R14, 0x2, P2 ;  /* 0x000000070c071211 */ /* 0x000fe200010f140e */
[----:B------:R-:W-:Y:S01]  /*0800*/  @P1 IMAD.WIDE R12, R17, 0x4, R8 ;  /* 0x00000004110c1825 */ /* 0x000fe200078e0208 */
[----:B------:R-:W4:Y:S03]  /*0810*/  @P1 LDG.E R14, desc[UR4][R8.64] ;  /* 0x00000004080e1981 */ /* 0x000f26000c1e1900 */
[----:B---3--:R-:W-:Y:S01]  /*0820*/  @!P0 IMAD.WIDE.U32 R4, R15, 0x4, R4 ;  /* 0x000000040f048825 */ /* 0x008fe200078e0004 */
[----:B------:R-:W2:Y:S04]  /*0830*/  @P1 LDG.E R6, desc[UR4][R6.64+0x4] ;  /* 0x0000040406061981 */ /* 0x000ea8000c1e1900 */
[----:B------:R-:W2:Y:S01]  /*0840*/  @P1 LDG.E R12, desc[UR4][R12.64] ;  /* 0x000000040c0c1981 */ /* 0x000ea2000c1e1900 */
[----:B0-----:R-:W-:-:S03]  /*0850*/  @!P0 IMAD.WIDE R2, R21, 0x4, R2 ;  /* 0x0000000415028825 */ /* 0x001fc600078e0202 */
[----:B------:R-:W3:Y:S04]  /*0860*/  @!P0 LDG.E R5, desc[UR4][R4.64] ;  /* 0x0000000404058981 */ /* 0x000ee8000c1e1900 */
[----:B------:R-:W3:Y:S01]  /*0870*/  @!P0 LDG.E R2, desc[UR4][R2.64] ;  /* 0x0000000402028981 */ /* 0x000ee2000c1e1900 */
[----:B----4-:R-:W-:-:S04]  /*0880*/  @P1 FFMA R11, R11, R14, R24 ;  /* 0x0000000e0b0b1223 */ /* 0x010fc80000000018 */
[----:B--2---:R-:W-:-:S04]  /*0890*/  @P1 FFMA R24, R6, R12, R11 ;  /* 0x0000000c06181223 */ /* 0x004fc8000000000b */
[----:B---3--:R-:W-:-:S07]  /*08a0*/  @!P0 FFMA R24, R5, R2, R24 ;  /* 0x0000000205188223 */ /* 0x008fce0000000018 */
.L_x_0:
[----:B------:R-:W0:Y:S01]  /*08b0*/  LDC.64 R2, c[0x0][0x3a0] ;  /* 0x0000e800ff027b82 */ /* 0x000e220000000a00 */
[----:B------:R-:W-:-:S04]  /*08c0*/  IMAD R17, R0, R17, R16 ;  /* 0x0000001100117224 */ /* 0x000fc800078e0210 */
[----:B0-----:R-:W-:-:S05]  /*08d0*/  IMAD.WIDE R2, R17, 0x4, R2 ;  /* 0x0000000411027825 */ /* 0x001fca00078e0202 */
[----:B------:R-:W-:Y:S01]  /*08e0*/  STG.E desc[UR4][R2.64], R24 ;  /* 0x0000001802007986 */ /* 0x000fe2000c101904 */
[----:B------:R-:W-:Y:S05]  /*08f0*/  EXIT ;  /* 0x000000000000794d */ /* 0x000fea0003800000 */
.L_x_4:
[----:B------:R-:W-:-:S00]  /*0900*/  BRA `(.L_x_4) ;  /* 0xfffffffc00fc7947 */ /* 0x000fc0000383ffff */
[----:B------:R-:W-:-:S00]  /*0910*/  NOP ;  /* 0x0000000000007918 */ /* 0x000fc00000000000 */
        /* <DEDUP_REMOVED lines=14> */
.L_x_6:


//--------------------- .text._Z11sample_initPfim --------------------------
	.section	.text._Z11sample_initPfim,"ax",@progbits
	.align	128
        .global         _Z11sample_initPfim
        .type           _Z11sample_initPfim,@function
        .size           _Z11sample_initPfim,(.L_x_7 - _Z11sample_initPfim)
        .other          _Z11sample_initPfim,@"STO_CUDA_ENTRY STV_DEFAULT"
_Z11sample_initPfim:
.text._Z11sample_initPfim:
[----:B------:R-:W-:Y:S01]  /*0000*/  LDC R1, c[0x0][0x37c] ;  /* 0x0000df00ff017b82 */ /* 0x000fe20000000800 */
[----:B------:R-:W0:Y:S07]  /*0010*/  S2R R0, SR_TID.X ;  /* 0x0000000000007919 */ /* 0x000e2e0000002100 */
[----:B------:R-:W0:Y:S01]  /*0020*/  S2UR UR4, SR_CTAID.X ;  /* 0x00000000000479c3 */ /* 0x000e220000002500 */
[----:B------:R-:W1:Y:S07]  /*0030*/  LDCU UR5, c[0x0][0x388] ;  /* 0x00007100ff0577ac */ /* 0x000e6e0008000800 */
[----:B------:R-:W0:Y:S02]  /*0040*/  LDC R5, c[0x0][0x360] ;  /* 0x0000d800ff057b82 */ /* 0x000e240000000800 */
[----:B0-----:R-:W-:-:S05]  /*0050*/  IMAD R5, R5, UR4, R0 ;  /* 0x0000000405057c24 */ /* 0x001fca000f8e0200 */
[----:B-1----:R-:W-:-:S13]  /*0060*/  ISETP.GE.AND P0, PT, R5, UR5, PT ;  /* 0x0000000505007c0c */ /* 0x002fda000bf06270 */
[----:B------:R-:W-:Y:S05]  /*0070*/  @P0 EXIT ;  /* 0x000000000000094d */ /* 0x000fea0003800000 */
[----:B------:R-:W0:Y:S02]  /*0080*/  LDCU.64 UR4, c[0x0][0x390] ;  /* 0x00007200ff0477ac */ /* 0x000e240008000a00 */
[----:B0-----:R-:W-:-:S04]  /*0090*/  IADD3 R0, P0, PT, R5, UR4, RZ ;  /* 0x0000000405007c10 */ /* 0x001fc8000ff1e0ff */
[----:B------:R-:W-:Y:S02]  /*00a0*/  LOP3.LUT R0, R0, 0xaad26b49, RZ, 0x3c, !PT ;  /* 0xaad26b4900007812 */ /* 0x000fe400078e3cff */
[----:B------:R-:W-:Y:S01]  /*00b0*/  LEA.HI.X.SX32 R7, R5, UR5, 0x1, P0 ;  /* 0x0000000505077c11 */ /* 0x000fe200080f0eff */
[----:B------:R-:W0:Y:S02]  /*00c0*/  LDCU.64 UR4, c[0x0][0x358] ;  /* 0x00006b00ff0477ac */ /* 0x000e240008000a00 */
[----:B------:R-:W-:Y:S01]  /*00d0*/  IMAD R0, R0, 0x4182bed5, RZ ;  /* 0x4182bed500007824 */ /* 0x000fe200078e02ff */
[----:B------:R-:W-:-:S03]  /*00e0*/  LOP3.LUT R7, R7, 0xf7dcefdd, RZ, 0x3c, !PT ;  /* 0xf7dcefdd07077812 */ /* 0x000fc600078e3cff */
[C---:B------:R-:W-:Y:S02]  /*00f0*/  VIADD R2, R0.reuse, 0x75bcd15 ;  /* 0x075bcd1500027836 */ /* 0x040fe40000000000 */
[----:B------:R-:W-:Y:S02]  /*0100*/  VIADD R4, R0, 0x583f19 ;  /* 0x00583f1900047836 */ /* 0x000fe40000000000 */
[----:B------:R-:W-:Y:S01]  /*0110*/  IMAD R0, R7, -0x658354e5, R0 ;  /* 0x9a7cab1b07007824 */ /* 0x000fe200078e0200 */
[----:B------:R-:W-:Y:S01]  /*0120*/  SHF.R.U32.HI R3, RZ, 0x2, R2 ;  /* 0x00000002ff037819 */ /* 0x000fe20000011602 */
[----:B------:R-:W-:Y:S02]  /*0130*/  IMAD.SHL.U32 R9, R4, 0x10, RZ ;  /* 0x0000001004097824 */ /* 0x000fe400078e00ff */
[----:B------:R-:W-:Y:S01]  /*0140*/  IMAD.MOV.U32 R7, RZ, RZ, 0x2f800000 ;  /* 0x2f800000ff077424 */ /* 0x000fe200078e00ff */
[----:B------:R-:W-:Y:S02]  /*0150*/  LOP3.LUT R6, R3, R2, RZ, 0x3c, !PT ;  /* 0x0000000203067212 */ /* 0x000fe400078e3cff */
[----:B------:R-:W1:Y:S03]  /*0160*/  LDC.64 R2, c[0x0][0x380] ;  /* 0x0000e000ff027b82 */ /* 0x000e660000000a00 */
[----:B------:R-:W-:-:S05]  /*0170*/  IMAD.SHL.U32 R8, R6, 0x2, RZ ;  /* 0x0000000206087824 */ /* 0x000fca00078e00ff */
[----:B------:R-:W-:-:S04]  /*0180*/  LOP3.LUT R9, R4, R9, R8, 0x96, !PT ;  /* 0x0000000904097212 */ /* 0x000fc800078e9608 */
[----:B------:R-:W-:-:S04]  /*0190*/  LOP3.LUT R9, R9, R6, RZ, 0x3c, !PT ;  /* 0x0000000609097212 */ /* 0x000fc800078e3cff */
[----:B------:R-:W-:-:S04]  /*01a0*/  IADD3 R0, PT, PT, R0, 0x6a788e, R9 ;  /* 0x006a788e00007810 */ /* 0x000fc80007ffe009 */
[----:B------:R-:W-:Y:S01]  /*01b0*/  I2FP.F32.U32 R0, R0 ;  /* 0x0000000000007245 */ /* 0x000fe20000201000 */
[----:B-1----:R-:W-:-:S04]  /*01c0*/  IMAD.WIDE R2, R5, 0x4, R2 ;  /* 0x0000000405027825 */ /* 0x002fc800078e0202 */
[----:B------:R-:W-:-:S04]  /*01d0*/  FFMA R0, R0, R7, 1.1641532182693481445e-10 ;  /* 0x2f00000000007423 */ /* 0x000fc80000000007 */
[----:B------:R-:W-:-:S05]  /*01e0*/  FMUL R5, R0, 10 ;  /* 0x4120000000057820 */ /* 0x000fca0000400000 */
[----:B0-----:R-:W-:Y:S01]  /*01f0*/  STG.E desc[UR4][R2.64], R5 ;  /* 0x0000000502007986 */ /* 0x001fe2000c101904 */
[----:B------:R-:W-:Y:S05]  /*0200*/  EXIT ;  /* 0x000000000000794d */ /* 0x000fea0003800000 */
.L_x_5:
        /* <DEDUP_REMOVED lines=15> */
.L_x_7:


//--------------------- .nv.global.init           --------------------------
	.section	.nv.global.init,"aw",@progbits
	.align	4
.nv.global.init:
	.type		mrg32k3aM1SubSeq,@object
	.size		mrg32k3aM1SubSeq,(mrg32k3aM2SubSeq - mrg32k3aM1SubSeq)
mrg32k3aM1SubSeq:
        /*0000*/ 	.byte	0x0b, 0xcc, 0xee, 0x04, 0x73, 0x29, 0x8b, 0x6f, 0xf6, 0x53, 0x03, 0xf6, 0x23, 0xf6, 0xea, 0xda
        /* <DEDUP_REMOVED lines=125> */
	.type		mrg32k3aM2SubSeq,@object
	.size		mrg32k3aM2SubSeq,(mrg32k3aM1 - mrg32k3aM2SubSeq)
mrg32k3aM2SubSeq:
        /* <DEDUP_REMOVED lines=126> */
	.type		mrg32k3aM1,@object
	.size		mrg32k3aM1,(mrg32k3aM1Seq - mrg32k3aM1)
mrg32k3aM1:
        /* <DEDUP_REMOVED lines=144> */
	.type		mrg32k3aM1Seq,@object
	.size		mrg32k3aM1Seq,(mrg32k3aM2 - mrg32k3aM1Seq)
mrg32k3aM1Seq:
        /* <DEDUP_REMOVED lines=144> */
	.type		mrg32k3aM2,@object
	.size		mrg32k3aM2,(mrg32k3aM2Seq - mrg32k3aM2)
mrg32k3aM2:
        /* <DEDUP_REMOVED lines=144> */
	.type		mrg32k3aM2Seq,@object
	.size		mrg32k3aM2Seq,(precalc_xorwow_matrix - mrg32k3aM2Seq)
mrg32k3aM2Seq:
        /* <DEDUP_REMOVED lines=144> */
	.type		precalc_xorwow_matrix,@object
	.size		precalc_xorwow_matrix,(precalc_xorwow_offset_matrix - precalc_xorwow_matrix)
precalc_xorwow_matrix:
        /* <DEDUP_REMOVED lines=6400> */
	.type		precalc_xorwow_offset_matrix,@object
	.size		precalc_xorwow_offset_matrix,(.L_1 - precalc_xorwow_offset_matrix)
precalc_xorwow_offset_matrix:
        /* <DEDUP_REMOVED lines=6400> */
.L_1:


//--------------------- .nv.shared.reserved.0     --------------------------
	.section	.nv.shared.reserved.0,"aw",@nobits
	.weak		__nv_reservedSMEM_offset_0_alias
	.size		__nv_reservedSMEM_offset_0_alias, 0, 64
	.other		__nv_reservedSMEM_offset_0_alias,@"STO_CUDA_RESERVED_SHARED STV_DEFAULT"
__nv_reservedSMEM_offset_0_alias:
	.zero		0
	.zero		64


//--------------------- .nv.constant0._Z11matrix_multPfiS_iS_i --------------------------
	.section	.nv.constant0._Z11matrix_multPfiS_iS_i,"a",@progbits
	.sectionflags	@""
	.align	4
.nv.constant0._Z11matrix_multPfiS_iS_i:
	.zero		940


//--------------------- .nv.constant0._Z11sample_initPfim --------------------------
	.section	.nv.constant0._Z11sample_initPfim,"a",@progbits
	.sectionflags	@""
	.align	4
.nv.constant0._Z11sample_initPfim:
	.zero		920


//--------------------- SYMBOLS --------------------------

	.type		.nv.reservedSmem.offset0,@object
	.size		.nv.reservedSmem.offset0,0x4
